//
// Generated by NVIDIA NVVM Compiler
//
// Compiler Build ID: CL-36424714
// Cuda compilation tools, release 13.0, V13.0.88
// Based on NVVM 20.0.0
//

.version 9.0
.target sm_100
.address_size 64

	// .globl	_Z11kernel_reluPfS_ii

.visible .entry _Z11kernel_reluPfS_ii(
	.param .u64 .ptr .align 1 _Z11kernel_reluPfS_ii_param_0,
	.param .u64 .ptr .align 1 _Z11kernel_reluPfS_ii_param_1,
	.param .u32 _Z11kernel_reluPfS_ii_param_2,
	.param .u32 _Z11kernel_reluPfS_ii_param_3
)
{
	.reg .pred 	%p<2>;
	.reg .b32 	%r<8>;
	.reg .b32 	%f<3>;
	.reg .b64 	%rd<8>;

	ld.param.u64 	%rd1, [_Z11kernel_reluPfS_ii_param_0];
	ld.param.u64 	%rd2, [_Z11kernel_reluPfS_ii_param_1];
	ld.param.u32 	%r2, [_Z11kernel_reluPfS_ii_param_2];
	ld.param.u32 	%r3, [_Z11kernel_reluPfS_ii_param_3];
	mov.u32 	%r4, %ctaid.x;
	mov.u32 	%r5, %ntid.x;
	mov.u32 	%r6, %tid.x;
	mad.lo.s32 	%r1, %r4, %r5, %r6;
	mul.lo.s32 	%r7, %r3, %r2;
	setp.ge.s32 	%p1, %r1, %r7;
	@%p1 bra 	$L__BB0_2;
	cvta.to.global.u64 	%rd3, %rd1;
	cvta.to.global.u64 	%rd4, %rd2;
	mul.wide.s32 	%rd5, %r1, 4;
	add.s64 	%rd6, %rd3, %rd5;
	ld.global.f32 	%f1, [%rd6];
	max.f32 	%f2, %f1, 0f00000000;
	add.s64 	%rd7, %rd4, %rd5;
	st.global.f32 	[%rd7], %f2;
$L__BB0_2:
	ret;

}


// ===== COMPILED SASS (sm_100) =====

	.target	sm_100

	.elftype	@"ET_EXEC"


//--------------------- .note.nv.tkinfo           --------------------------
	.section	.note.nv.tkinfo,"",@"SHT_NOTE"
	.sectionflags	@"SHF_NOTE_NV_TKINFO"
	.tkinfo
        /*0018*/ 	.word	0x00000002
        /*0030*/ 	.string	""
        /*0030*/ 	.string	"ptxas"
        /*0030*/ 	.string	"Cuda compilation tools, release 13.0, V13.0.88"
        /*0030*/ 	.string	"Build cuda_13.0.r13.0/compiler.36424714_0"
        /*0030*/ 	.string	"-arch sm_100 -m 64 "



//--------------------- .note.nv.cuinfo           --------------------------
	.section	.note.nv.cuinfo,"",@"SHT_NOTE"
	.sectionflags	@"SHF_NOTE_NV_CUINFO"
        /*0018*/ 	.short	0x0002
        /*001a*/ 	.short	0x0064
        /*001c*/ 	.short	0x0082
	.zero		2


//--------------------- .nv.info                  --------------------------
	.section	.nv.info,"",@"SHT_CUDA_INFO"
	.align	4


	//----- nvinfo : EIATTR_REGCOUNT
	.align		4
        /*0000*/ 	.byte	0x04, 0x2f
        /*0002*/ 	.short	(.L_1 - .L_0)
	.align		4
.L_0:
        /*0004*/ 	.word	index@(_Z11kernel_reluPfS_ii)
        /*0008*/ 	.word	0x0000000a


	//----- nvinfo : EIATTR_FRAME_SIZE
	.align		4
.L_1:
        /*000c*/ 	.byte	0x04, 0x11
        /*000e*/ 	.short	(.L_3 - .L_2)
	.align		4
.L_2:
        /*0010*/ 	.word	index@(_Z11kernel_reluPfS_ii)
        /*0014*/ 	.word	0x00000000


	//----- nvinfo : EIATTR_MIN_STACK_SIZE
	.align		4
.L_3:
        /*0018*/ 	.byte	0x04, 0x12
        /*001a*/ 	.short	(.L_5 - .L_4)
	.align		4
.L_4:
        /*001c*/ 	.word	index@(_Z11kernel_reluPfS_ii)
        /*0020*/ 	.word	0x00000000
.L_5:


//--------------------- .nv.compat                --------------------------
	.section	.nv.compat,"",@"SHT_CUDA_COMPAT_INFO"
	.align	4
        /*0000*/ 	.byte	0x02, 0x09, 0x00, 0x00, 0x02, 0x02, 0x01, 0x00, 0x02, 0x05, 0x05, 0x00, 0x03, 0x07, 0x01, 0x01
        /*0010*/ 	.byte	0x02, 0x03, 0x00, 0x00, 0x02, 0x06, 0x01, 0x00, 0x04, 0x0b, 0x08, 0x00, 0x09, 0x00, 0x00, 0x00
        /*0020*/ 	.byte	0x00, 0x00, 0x00, 0x00


//--------------------- .nv.info._Z11kernel_reluPfS_ii --------------------------
	.section	.nv.info._Z11kernel_reluPfS_ii,"",@"SHT_CUDA_INFO"
	.sectionflags	@""
	.align	4


	//----- nvinfo : EIATTR_CUDA_API_VERSION
	.align		4
        /*0000*/ 	.byte	0x04, 0x37
        /*0002*/ 	.short	(.L_7 - .L_6)
.L_6:
        /*0004*/ 	.word	0x00000082


	//----- nvinfo : EIATTR_KPARAM_INFO
	.align		4
.L_7:
        /*0008*/ 	.byte	0x04, 0x17
        /*000a*/ 	.short	(.L_9 - .L_8)
.L_8:
        /*000c*/ 	.word	0x00000000
        /*0010*/ 	.short	0x0003
        /*0012*/ 	.short	0x0014
        /*0014*/ 	.byte	0x00, 0xf0, 0x11, 0x00


	//----- nvinfo : EIATTR_KPARAM_INFO
	.align		4
.L_9:
        /*0018*/ 	.byte	0x04, 0x17
        /*001a*/ 	.short	(.L_11 - .L_10)
.L_10:
        /*001c*/ 	.word	0x00000000
        /*0020*/ 	.short	0x0002
        /*0022*/ 	.short	0x0010
        /*0024*/ 	.byte	0x00, 0xf0, 0x11, 0x00


	//----- nvinfo : EIATTR_KPARAM_INFO
	.align		4
.L_11:
        /*0028*/ 	.byte	0x04, 0x17
        /*002a*/ 	.short	(.L_13 - .L_12)
.L_12:
        /*002c*/ 	.word	0x00000000
        /*0030*/ 	.short	0x0001
        /*0032*/ 	.short	0x0008
        /*0034*/ 	.byte	0x00, 0xf5, 0x21, 0x00


	//----- nvinfo : EIATTR_KPARAM_INFO
	.align		4
.L_13:
        /*0038*/ 	.byte	0x04, 0x17
        /*003a*/ 	.short	(.L_15 - .L_14)
.L_14:
        /*003c*/ 	.word	0x00000000
        /*0040*/ 	.short	0x0000
        /*0042*/ 	.short	0x0000
        /*0044*/ 	.byte	0x00, 0xf5, 0x21, 0x00


	//----- nvinfo : EIATTR_SPARSE_MMA_MASK
	.align		4
.L_15:
        /*0048*/ 	.byte	0x03, 0x50
        /*004a*/ 	.short	0x0000


	//----- nvinfo : EIATTR_MAXREG_COUNT
	.align		4
        /*004c*/ 	.byte	0x03, 0x1b
        /*004e*/ 	.short	0x00ff


	//----- nvinfo : EIATTR_MERCURY_ISA_VERSION
	.align		4
        /*0050*/ 	.byte	0x03, 0x5f
        /*0052*/ 	.short	0x0101


	//----- nvinfo : EIATTR_VRC_CTA_INIT_COUNT
	.align		4
        /*0054*/ 	.byte	0x02, 0x4a
	.zero		1
	.zero		1


	//----- nvinfo : EIATTR_EXIT_INSTR_OFFSETS
	.align		4
        /*0058*/ 	.byte	0x04, 0x1c
        /*005a*/ 	.short	(.L_17 - .L_16)


	//   ....[0]....
.L_16:
        /*005c*/ 	.word	0x00000080


	//   ....[1]....
        /*0060*/ 	.word	0x00000110


	//----- nvinfo : EIATTR_CBANK_PARAM_SIZE
	.align		4
.L_17:
        /*0064*/ 	.byte	0x03, 0x19
        /*0066*/ 	.short	0x0018


	//----- nvinfo : EIATTR_PARAM_CBANK
	.align		4
        /*0068*/ 	.byte	0x04, 0x0a
        /*006a*/ 	.short	(.L_19 - .L_18)
	.align		4
.L_18:
        /*006c*/ 	.word	index@(.nv.constant0._Z11kernel_reluPfS_ii)
        /*0070*/ 	.short	0x0380
        /*0072*/ 	.short	0x0018


	//----- nvinfo : EIATTR_SW_WAR
	.align		4
.L_19:
        /*0074*/ 	.byte	0x04, 0x36
        /*0076*/ 	.short	(.L_21 - .L_20)
.L_20:
        /*0078*/ 	.word	0x00000008
.L_21:


//--------------------- .nv.callgraph             --------------------------
	.section	.nv.callgraph,"",@"SHT_CUDA_CALLGRAPH"
	.align	4
	.sectionentsize	8
	.align		4
        /*0000*/ 	.word	0x00000000
	.align		4
        /*0004*/ 	.word	0xffffffff
	.align		4
        /*0008*/ 	.word	0x00000000
	.align		4
        /*000c*/ 	.word	0xfffffffe
	.align		4
        /*0010*/ 	.word	0x00000000
	.align		4
        /*0014*/ 	.word	0xfffffffd
	.align		4
        /*0018*/ 	.word	0x00000000
	.align		4
        /*001c*/ 	.word	0xfffffffc


//--------------------- .text._Z11kernel_reluPfS_ii --------------------------
	.section	.text._Z11kernel_reluPfS_ii,"ax",@progbits
	.align	128
        .global         _Z11kernel_reluPfS_ii
        .type           _Z11kernel_reluPfS_ii,@function
        .size           _Z11kernel_reluPfS_ii,(.L_x_1 - _Z11kernel_reluPfS_ii)
        .other          _Z11kernel_reluPfS_ii,@"STO_CUDA_ENTRY STV_DEFAULT"
_Z11kernel_reluPfS_ii:
.text._Z11kernel_reluPfS_ii:
[----:B------:R-:W-:Y:S01]  /*0000*/  LDC R1, c[0x0][0x37c] ;  /* 0x0000df00ff017b82 */ /* 0x000fe20000000800 */
[----:B------:R-:W0:Y:S07]  /*0010*/  S2R R0, SR_TID.X ;  /* 0x0000000000007919 */ /* 0x000e2e0000002100 */
[----:B------:R-:W0:Y:S01]  /*0020*/  S2UR UR6, SR_CTAID.X ;  /* 0x00000000000679c3 */ /* 0x000e220000002500 */
[----:B------:R-:W1:Y:S07]  /*0030*/  LDCU.64 UR4, c[0x0][0x390] ;  /* 0x00007200ff0477ac */ /* 0x000e6e0008000a00 */
[----:B------:R-:W0:Y:S01]  /*0040*/  LDC R7, c[0x0][0x360] ;  /* 0x0000d800ff077b82 */ /* 0x000e220000000800 */
[----:B-1----:R-:W-:Y:S01]  /*0050*/  UIMAD UR4, UR5, UR4, URZ ;  /* 0x00000004050472a4 */ /* 0x002fe2000f8e02ff */
[----:B0-----:R-:W-:-:S05]  /*0060*/  IMAD R7, R7, UR6, R0 ;  /* 0x0000000607077c24 */ /* 0x001fca000f8e0200 */
[----:B------:R-:W-:-:S13]  /*0070*/  ISETP.GE.AND P0, PT, R7, UR4, PT ;  /* 0x0000000407007c0c */ /* 0x000fda000bf06270 */
[----:B------:R-:W-:Y:S05]  /*0080*/  @P0 EXIT ;  /* 0x000000000000094d */ /* 0x000fea0003800000 */
[----:B------:R-:W0:Y:S01]  /*0090*/  LDC.64 R2, c[0x0][0x380] ;  /* 0x0000e000ff027b82 */ /* 0x000e220000000a00 */
[----:B------:R-:W1:Y:S07]  /*00a0*/  LDCU.64 UR4, c[0x0][0x358] ;  /* 0x00006b00ff0477ac */ /* 0x000e6e0008000a00 */
[----:B------:R-:W2:Y:S01]  /*00b0*/  LDC.64 R4, c[0x0][0x388] ;  /* 0x0000e200ff047b82 */ /* 0x000ea20000000a00 */
[----:B0-----:R-:W-:-:S06]  /*00c0*/  IMAD.WIDE R2, R7, 0x4, R2 ;  /* 0x0000000407027825 */ /* 0x001fcc00078e0202 */
[----:B-1----:R-:W3:Y:S01]  /*00d0*/  LDG.E R2, desc[UR4][R2.64] ;  /* 0x0000000402027981 */ /* 0x002ee2000c1e1900 */
[----:B--2---:R-:W-:Y:S01]  /*00e0*/  IMAD.WIDE R4, R7, 0x4, R4 ;  /* 0x0000000407047825 */ /* 0x004fe200078e0204 */
[----:B---3--:R-:W-:-:S05]  /*00f0*/  FMNMX R7, RZ, R2, !PT ;  /* 0x00000002ff077209 */ /* 0x008fca0007800000 */
[----:B------:R-:W-:Y:S01]  /*0100*/  STG.E desc[UR4][R4.64], R7 ;  /* 0x0000000704007986 */ /* 0x000fe2000c101904 */
[----:B------:R-:W-:Y:S05]  /*0110*/  EXIT ;  /* 0x000000000000794d */ /* 0x000fea0003800000 */
.L_x_0:
[----:B------:R-:W-:-:S00]  /*0120*/  BRA `(.L_x_0) ;  /* 0xfffffffc00fc7947 */ /* 0x000fc0000383ffff */
[----:B------:R-:W-:-:S00]  /*0130*/  NOP ;  /* 0x0000000000007918 */ /* 0x000fc00000000000 */
        /* <DEDUP_REMOVED lines=12> */
.L_x_1:


//--------------------- .nv.shared.reserved.0     --------------------------
	.section	.nv.shared.reserved.0,"aw",@nobits
	.weak		__nv_reservedSMEM_offset_0_alias
	.size		__nv_reservedSMEM_offset_0_alias, 0, 64
	.other		__nv_reservedSMEM_offset_0_alias,@"STO_CUDA_RESERVED_SHARED STV_DEFAULT"
__nv_reservedSMEM_offset_0_alias:
	.zero		0
	.zero		64


//--------------------- .nv.constant0._Z11kernel_reluPfS_ii --------------------------
	.section	.nv.constant0._Z11kernel_reluPfS_ii,"a",@progbits
	.sectionflags	@""
	.align	4
.nv.constant0._Z11kernel_reluPfS_ii:
	.zero		920


//--------------------- SYMBOLS --------------------------

	.type		.nv.reservedSmem.offset0,@object
	.size		.nv.reservedSmem.offset0,0x4
